//
// Generated by NVIDIA NVVM Compiler
//
// Compiler Build ID: CL-36424714
// Cuda compilation tools, release 13.0, V13.0.88
// Based on NVVM 20.0.0
//

.version 9.0
.target sm_100
.address_size 64

	// .globl	_Z7dkernelPiS_Pfi
.func  (.param .b64 func_retval0) __internal_accurate_pow
(
	.param .b64 __internal_accurate_pow_param_0
)
;

.visible .entry _Z7dkernelPiS_Pfi(
	.param .u64 .ptr .align 1 _Z7dkernelPiS_Pfi_param_0,
	.param .u64 .ptr .align 1 _Z7dkernelPiS_Pfi_param_1,
	.param .u64 .ptr .align 1 _Z7dkernelPiS_Pfi_param_2,
	.param .u32 _Z7dkernelPiS_Pfi_param_3
)
{
	.reg .pred 	%p<14>;
	.reg .b32 	%r<31>;
	.reg .b32 	%f<3>;
	.reg .b64 	%rd<17>;
	.reg .b64 	%fd<25>;

	ld.param.u64 	%rd1, [_Z7dkernelPiS_Pfi_param_0];
	ld.param.u64 	%rd2, [_Z7dkernelPiS_Pfi_param_1];
	ld.param.u64 	%rd3, [_Z7dkernelPiS_Pfi_param_2];
	mov.u32 	%r12, %tid.x;
	mov.u32 	%r13, %tid.y;
	mov.u32 	%r1, %ntid.x;
	mov.u32 	%r14, %ctaid.x;
	mad.lo.s32 	%r2, %r1, %r14, %r12;
	mov.u32 	%r15, %ntid.y;
	mov.u32 	%r16, %ctaid.y;
	mad.lo.s32 	%r3, %r15, %r16, %r13;
	setp.ge.s32 	%p1, %r2, %r3;
	@%p1 bra 	$L__BB0_6;
	cvta.to.global.u64 	%rd4, %rd1;
	cvta.to.global.u64 	%rd5, %rd2;
	mul.wide.s32 	%rd6, %r2, 4;
	add.s64 	%rd7, %rd4, %rd6;
	ld.global.u32 	%r17, [%rd7];
	add.s64 	%rd8, %rd5, %rd6;
	ld.global.u32 	%r4, [%rd8];
	mul.wide.u32 	%rd9, %r3, 4;
	add.s64 	%rd10, %rd4, %rd9;
	ld.global.u32 	%r18, [%rd10];
	add.s64 	%rd11, %rd5, %rd9;
	ld.global.u32 	%r5, [%rd11];
	sub.s32 	%r6, %r17, %r18;
	cvt.rn.f64.s32 	%fd8, %r6;
	{
	.reg .b32 %temp; 
	mov.b64 	{%temp, %r7}, %fd8;
	}
	mov.f64 	%fd9, 0d4000000000000000;
	{
	.reg .b32 %temp; 
	mov.b64 	{%temp, %r19}, %fd9;
	}
	and.b32  	%r9, %r19, 2146435072;
	setp.eq.s32 	%p2, %r9, 1062207488;
	abs.f64 	%fd10, %fd8;
	{ // callseq 0, 0
	.param .b64 param0;
	st.param.f64 	[param0], %fd10;
	.param .b64 retval0;
	call.uni (retval0), 
	__internal_accurate_pow, 
	(
	param0
	);
	ld.param.f64 	%fd11, [retval0];
	} // callseq 0
	setp.lt.s32 	%p3, %r7, 0;
	neg.f64 	%fd13, %fd11;
	selp.f64 	%fd14, %fd13, %fd11, %p2;
	selp.f64 	%fd23, %fd14, %fd11, %p3;
	setp.ne.s32 	%p4, %r6, 0;
	@%p4 bra 	$L__BB0_3;
	setp.eq.s32 	%p5, %r9, 1062207488;
	selp.b32 	%r20, %r7, 0, %p5;
	setp.lt.s32 	%p6, %r19, 0;
	or.b32  	%r21, %r20, 2146435072;
	selp.b32 	%r22, %r21, %r20, %p6;
	mov.b32 	%r23, 0;
	mov.b64 	%fd23, {%r23, %r22};
$L__BB0_3:
	setp.eq.s32 	%p7, %r9, 1062207488;
	setp.eq.s32 	%p8, %r6, 1;
	selp.f64 	%fd4, 0d3FF0000000000000, %fd23, %p8;
	sub.s32 	%r10, %r4, %r5;
	cvt.rn.f64.s32 	%fd15, %r10;
	{
	.reg .b32 %temp; 
	mov.b64 	{%temp, %r11}, %fd15;
	}
	abs.f64 	%fd16, %fd15;
	{ // callseq 1, 0
	.param .b64 param0;
	st.param.f64 	[param0], %fd16;
	.param .b64 retval0;
	call.uni (retval0), 
	__internal_accurate_pow, 
	(
	param0
	);
	ld.param.f64 	%fd17, [retval0];
	} // callseq 1
	setp.lt.s32 	%p9, %r11, 0;
	neg.f64 	%fd19, %fd17;
	selp.f64 	%fd20, %fd19, %fd17, %p7;
	selp.f64 	%fd24, %fd20, %fd17, %p9;
	setp.ne.s32 	%p10, %r10, 0;
	@%p10 bra 	$L__BB0_5;
	setp.eq.s32 	%p11, %r9, 1062207488;
	selp.b32 	%r25, %r11, 0, %p11;
	setp.lt.s32 	%p12, %r19, 0;
	or.b32  	%r26, %r25, 2146435072;
	selp.b32 	%r27, %r26, %r25, %p12;
	mov.b32 	%r28, 0;
	mov.b64 	%fd24, {%r28, %r27};
$L__BB0_5:
	cvta.to.global.u64 	%rd12, %rd3;
	setp.eq.s32 	%p13, %r10, 1;
	selp.f64 	%fd21, 0d3FF0000000000000, %fd24, %p13;
	add.f64 	%fd22, %fd4, %fd21;
	cvt.rn.f32.f64 	%f1, %fd22;
	sqrt.rn.f32 	%f2, %f1;
	mad.lo.s32 	%r29, %r2, %r1, %r3;
	mul.wide.u32 	%rd13, %r29, 4;
	add.s64 	%rd14, %rd12, %rd13;
	st.global.f32 	[%rd14], %f2;
	mad.lo.s32 	%r30, %r3, %r1, %r2;
	mul.wide.u32 	%rd15, %r30, 4;
	add.s64 	%rd16, %rd12, %rd15;
	st.global.f32 	[%rd16], %f2;
$L__BB0_6:
	ret;

}
.func  (.param .b64 func_retval0) __internal_accurate_pow(
	.param .b64 __internal_accurate_pow_param_0
)
{
	.reg .pred 	%p<8>;
	.reg .b32 	%r<49>;
	.reg .b32 	%f<3>;
	.reg .b64 	%fd<109>;

	ld.param.f64 	%fd10, [__internal_accurate_pow_param_0];
	{
	.reg .b32 %temp; 
	mov.b64 	{%temp, %r46}, %fd10;
	}
	{
	.reg .b32 %temp; 
	mov.b64 	{%r45, %temp}, %fd10;
	}
	shr.u32 	%r47, %r46, 20;
	setp.gt.u32 	%p1, %r46, 1048575;
	@%p1 bra 	$L__BB1_2;
	mul.f64 	%fd11, %fd10, 0d4350000000000000;
	{
	.reg .b32 %temp; 
	mov.b64 	{%temp, %r46}, %fd11;
	}
	{
	.reg .b32 %temp; 
	mov.b64 	{%r45, %temp}, %fd11;
	}
	shr.u32 	%r16, %r46, 20;
	add.s32 	%r47, %r16, -54;
$L__BB1_2:
	add.s32 	%r48, %r47, -1023;
	and.b32  	%r17, %r46, -2146435073;
	or.b32  	%r18, %r17, 1072693248;
	mov.b64 	%fd107, {%r45, %r18};
	setp.lt.u32 	%p2, %r18, 1073127583;
	@%p2 bra 	$L__BB1_4;
	{
	.reg .b32 %temp; 
	mov.b64 	{%r19, %temp}, %fd107;
	}
	{
	.reg .b32 %temp; 
	mov.b64 	{%temp, %r20}, %fd107;
	}
	add.s32 	%r21, %r20, -1048576;
	mov.b64 	%fd107, {%r19, %r21};
	add.s32 	%r48, %r47, -1022;
$L__BB1_4:
	add.f64 	%fd12, %fd107, 0dBFF0000000000000;
	add.f64 	%fd13, %fd107, 0d3FF0000000000000;
	rcp.approx.ftz.f64 	%fd14, %fd13;
	neg.f64 	%fd15, %fd13;
	fma.rn.f64 	%fd16, %fd15, %fd14, 0d3FF0000000000000;
	fma.rn.f64 	%fd17, %fd16, %fd16, %fd16;
	fma.rn.f64 	%fd18, %fd17, %fd14, %fd14;
	mul.f64 	%fd19, %fd12, %fd18;
	fma.rn.f64 	%fd20, %fd12, %fd18, %fd19;
	mul.f64 	%fd21, %fd20, %fd20;
	fma.rn.f64 	%fd22, %fd21, 0d3EB0F5FF7D2CAFE2, 0d3ED0F5D241AD3B5A;
	fma.rn.f64 	%fd23, %fd22, %fd21, 0d3EF3B20A75488A3F;
	fma.rn.f64 	%fd24, %fd23, %fd21, 0d3F1745CDE4FAECD5;
	fma.rn.f64 	%fd25, %fd24, %fd21, 0d3F3C71C7258A578B;
	fma.rn.f64 	%fd26, %fd25, %fd21, 0d3F6249249242B910;
	fma.rn.f64 	%fd27, %fd26, %fd21, 0d3F89999999999DFB;
	sub.f64 	%fd28, %fd12, %fd20;
	add.f64 	%fd29, %fd28, %fd28;
	neg.f64 	%fd30, %fd20;
	fma.rn.f64 	%fd31, %fd30, %fd12, %fd29;
	mul.f64 	%fd32, %fd18, %fd31;
	fma.rn.f64 	%fd33, %fd21, %fd27, 0d3FB5555555555555;
	mov.f64 	%fd34, 0d3FB5555555555555;
	sub.f64 	%fd35, %fd34, %fd33;
	fma.rn.f64 	%fd36, %fd21, %fd27, %fd35;
	add.f64 	%fd37, %fd36, 0dBC46A4CB00B9E7B0;
	add.f64 	%fd38, %fd33, %fd37;
	sub.f64 	%fd39, %fd33, %fd38;
	add.f64 	%fd40, %fd37, %fd39;
	mul.rn.f64 	%fd41, %fd20, %fd20;
	neg.f64 	%fd42, %fd41;
	fma.rn.f64 	%fd43, %fd20, %fd20, %fd42;
	{
	.reg .b32 %temp; 
	mov.b64 	{%r22, %temp}, %fd32;
	}
	{
	.reg .b32 %temp; 
	mov.b64 	{%temp, %r23}, %fd32;
	}
	add.s32 	%r24, %r23, 1048576;
	mov.b64 	%fd44, {%r22, %r24};
	fma.rn.f64 	%fd45, %fd20, %fd44, %fd43;
	mul.rn.f64 	%fd46, %fd41, %fd20;
	neg.f64 	%fd47, %fd46;
	fma.rn.f64 	%fd48, %fd41, %fd20, %fd47;
	fma.rn.f64 	%fd49, %fd41, %fd32, %fd48;
	fma.rn.f64 	%fd50, %fd45, %fd20, %fd49;
	mul.rn.f64 	%fd51, %fd38, %fd46;
	neg.f64 	%fd52, %fd51;
	fma.rn.f64 	%fd53, %fd38, %fd46, %fd52;
	fma.rn.f64 	%fd54, %fd38, %fd50, %fd53;
	fma.rn.f64 	%fd55, %fd40, %fd46, %fd54;
	add.f64 	%fd56, %fd51, %fd55;
	sub.f64 	%fd57, %fd51, %fd56;
	add.f64 	%fd58, %fd55, %fd57;
	add.f64 	%fd59, %fd20, %fd56;
	sub.f64 	%fd60, %fd20, %fd59;
	add.f64 	%fd61, %fd56, %fd60;
	add.f64 	%fd62, %fd58, %fd61;
	add.f64 	%fd63, %fd32, %fd62;
	add.f64 	%fd64, %fd59, %fd63;
	sub.f64 	%fd65, %fd59, %fd64;
	add.f64 	%fd66, %fd63, %fd65;
	xor.b32  	%r25, %r48, -2147483648;
	mov.b32 	%r26, 1127219200;
	mov.b64 	%fd67, {%r25, %r26};
	mov.b32 	%r27, -2147483648;
	mov.b64 	%fd68, {%r27, %r26};
	sub.f64 	%fd69, %fd67, %fd68;
	fma.rn.f64 	%fd70, %fd69, 0d3FE62E42FEFA39EF, %fd64;
	fma.rn.f64 	%fd71, %fd69, 0dBFE62E42FEFA39EF, %fd70;
	sub.f64 	%fd72, %fd71, %fd64;
	sub.f64 	%fd73, %fd66, %fd72;
	fma.rn.f64 	%fd74, %fd69, 0d3C7ABC9E3B39803F, %fd73;
	add.f64 	%fd75, %fd70, %fd74;
	sub.f64 	%fd76, %fd70, %fd75;
	add.f64 	%fd77, %fd74, %fd76;
	mov.f64 	%fd78, 0d4000000000000000;
	{
	.reg .b32 %temp; 
	mov.b64 	{%temp, %r28}, %fd78;
	}
	{
	.reg .b32 %temp; 
	mov.b64 	{%r29, %temp}, %fd78;
	}
	shl.b32 	%r30, %r28, 1;
	setp.gt.u32 	%p3, %r30, -33554433;
	and.b32  	%r31, %r28, -15728641;
	selp.b32 	%r32, %r31, %r28, %p3;
	mov.b64 	%fd79, {%r29, %r32};
	mul.rn.f64 	%fd80, %fd75, %fd79;
	neg.f64 	%fd81, %fd80;
	fma.rn.f64 	%fd82, %fd75, %fd79, %fd81;
	fma.rn.f64 	%fd83, %fd77, %fd79, %fd82;
	add.f64 	%fd4, %fd80, %fd83;
	sub.f64 	%fd84, %fd80, %fd4;
	add.f64 	%fd5, %fd83, %fd84;
	fma.rn.f64 	%fd85, %fd4, 0d3FF71547652B82FE, 0d4338000000000000;
	{
	.reg .b32 %temp; 
	mov.b64 	{%r13, %temp}, %fd85;
	}
	mov.f64 	%fd86, 0dC338000000000000;
	add.rn.f64 	%fd87, %fd85, %fd86;
	fma.rn.f64 	%fd88, %fd87, 0dBFE62E42FEFA39EF, %fd4;
	fma.rn.f64 	%fd89, %fd87, 0dBC7ABC9E3B39803F, %fd88;
	fma.rn.f64 	%fd90, %fd89, 0d3E5ADE1569CE2BDF, 0d3E928AF3FCA213EA;
	fma.rn.f64 	%fd91, %fd90, %fd89, 0d3EC71DEE62401315;
	fma.rn.f64 	%fd92, %fd91, %fd89, 0d3EFA01997C89EB71;
	fma.rn.f64 	%fd93, %fd92, %fd89, 0d3F2A01A014761F65;
	fma.rn.f64 	%fd94, %fd93, %fd89, 0d3F56C16C1852B7AF;
	fma.rn.f64 	%fd95, %fd94, %fd89, 0d3F81111111122322;
	fma.rn.f64 	%fd96, %fd95, %fd89, 0d3FA55555555502A1;
	fma.rn.f64 	%fd97, %fd96, %fd89, 0d3FC5555555555511;
	fma.rn.f64 	%fd98, %fd97, %fd89, 0d3FE000000000000B;
	fma.rn.f64 	%fd99, %fd98, %fd89, 0d3FF0000000000000;
	fma.rn.f64 	%fd100, %fd99, %fd89, 0d3FF0000000000000;
	{
	.reg .b32 %temp; 
	mov.b64 	{%r14, %temp}, %fd100;
	}
	{
	.reg .b32 %temp; 
	mov.b64 	{%temp, %r15}, %fd100;
	}
	shl.b32 	%r33, %r13, 20;
	add.s32 	%r34, %r33, %r15;
	mov.b64 	%fd108, {%r14, %r34};
	{
	.reg .b32 %temp; 
	mov.b64 	{%temp, %r35}, %fd4;
	}
	mov.b32 	%f2, %r35;
	abs.f32 	%f1, %f2;
	setp.lt.f32 	%p4, %f1, 0f4086232B;
	@%p4 bra 	$L__BB1_7;
	setp.lt.f64 	%p5, %fd4, 0d0000000000000000;
	add.f64 	%fd101, %fd4, 0d7FF0000000000000;
	selp.f64 	%fd108, 0d0000000000000000, %fd101, %p5;
	setp.geu.f32 	%p6, %f1, 0f40874800;
	@%p6 bra 	$L__BB1_7;
	shr.u32 	%r36, %r13, 31;
	add.s32 	%r37, %r13, %r36;
	shr.s32 	%r38, %r37, 1;
	shl.b32 	%r39, %r38, 20;
	add.s32 	%r40, %r15, %r39;
	mov.b64 	%fd102, {%r14, %r40};
	sub.s32 	%r41, %r13, %r38;
	shl.b32 	%r42, %r41, 20;
	add.s32 	%r43, %r42, 1072693248;
	mov.b32 	%r44, 0;
	mov.b64 	%fd103, {%r44, %r43};
	mul.f64 	%fd108, %fd103, %fd102;
$L__BB1_7:
	abs.f64 	%fd104, %fd108;
	setp.eq.f64 	%p7, %fd104, 0d7FF0000000000000;
	fma.rn.f64 	%fd105, %fd108, %fd5, %fd108;
	selp.f64 	%fd106, %fd108, %fd105, %p7;
	st.param.f64 	[func_retval0], %fd106;
	ret;

}


// ===== COMPILED SASS (sm_100) =====

	.target	sm_100

	.elftype	@"ET_EXEC"


//--------------------- .note.nv.tkinfo           --------------------------
	.section	.note.nv.tkinfo,"",@"SHT_NOTE"
	.sectionflags	@"SHF_NOTE_NV_TKINFO"
	.tkinfo
        /*0018*/ 	.word	0x00000002
        /*0030*/ 	.string	""
        /*0030*/ 	.string	"ptxas"
        /*0030*/ 	.string	"Cuda compilation tools, release 13.0, V13.0.88"
        /*0030*/ 	.string	"Build cuda_13.0.r13.0/compiler.36424714_0"
        /*0030*/ 	.string	"-arch sm_100 -m 64 "



//--------------------- .note.nv.cuinfo           --------------------------
	.section	.note.nv.cuinfo,"",@"SHT_NOTE"
	.sectionflags	@"SHF_NOTE_NV_CUINFO"
        /*0018*/ 	.short	0x0002
        /*001a*/ 	.short	0x0064
        /*001c*/ 	.short	0x0082
	.zero		2


//--------------------- .nv.info                  --------------------------
	.section	.nv.info,"",@"SHT_CUDA_INFO"
	.align	4


	//----- nvinfo : EIATTR_REGCOUNT
	.align		4
        /*0000*/ 	.byte	0x04, 0x2f
        /*0002*/ 	.short	(.L_1 - .L_0)
	.align		4
.L_0:
        /*0004*/ 	.word	index@(_Z7dkernelPiS_Pfi)
        /*0008*/ 	.word	0x00000020


	//----- nvinfo : EIATTR_FRAME_SIZE
	.align		4
.L_1:
        /*000c*/ 	.byte	0x04, 0x11
        /*000e*/ 	.short	(.L_3 - .L_2)
	.align		4
.L_2:
        /*0010*/ 	.word	index@($_Z7dkernelPiS_Pfi$__internal_accurate_pow)
        /*0014*/ 	.word	0x00000000


	//----- nvinfo : EIATTR_FRAME_SIZE
	.align		4
.L_3:
        /*0018*/ 	.byte	0x04, 0x11
        /*001a*/ 	.short	(.L_5 - .L_4)
	.align		4
.L_4:
        /*001c*/ 	.word	index@($__internal_0_$__cuda_sm20_sqrt_rn_f32_slowpath)
        /*0020*/ 	.word	0x00000000


	//----- nvinfo : EIATTR_FRAME_SIZE
	.align		4
.L_5:
        /*0024*/ 	.byte	0x04, 0x11
        /*0026*/ 	.short	(.L_7 - .L_6)
	.align		4
.L_6:
        /*0028*/ 	.word	index@(_Z7dkernelPiS_Pfi)
        /*002c*/ 	.word	0x00000000


	//----- nvinfo : EIATTR_MIN_STACK_SIZE
	.align		4
.L_7:
        /*0030*/ 	.byte	0x04, 0x12
        /*0032*/ 	.short	(.L_9 - .L_8)
	.align		4
.L_8:
        /*0034*/ 	.word	index@(_Z7dkernelPiS_Pfi)
        /*0038*/ 	.word	0x00000000
.L_9:


//--------------------- .nv.compat                --------------------------
	.section	.nv.compat,"",@"SHT_CUDA_COMPAT_INFO"
	.align	4
        /*0000*/ 	.byte	0x02, 0x09, 0x00, 0x00, 0x02, 0x02, 0x01, 0x00, 0x02, 0x05, 0x05, 0x00, 0x03, 0x07, 0x01, 0x01
        /*0010*/ 	.byte	0x02, 0x03, 0x00, 0x00, 0x02, 0x06, 0x01, 0x00, 0x04, 0x0b, 0x08, 0x00, 0x01, 0x00, 0x00, 0x00
        /*0020*/ 	.byte	0x00, 0x00, 0x00, 0x00


//--------------------- .nv.info._Z7dkernelPiS_Pfi --------------------------
	.section	.nv.info._Z7dkernelPiS_Pfi,"",@"SHT_CUDA_INFO"
	.sectionflags	@""
	.align	4


	//----- nvinfo : EIATTR_CUDA_API_VERSION
	.align		4
        /*0000*/ 	.byte	0x04, 0x37
        /*0002*/ 	.short	(.L_11 - .L_10)
.L_10:
        /*0004*/ 	.word	0x00000082


	//----- nvinfo : EIATTR_KPARAM_INFO
	.align		4
.L_11:
        /*0008*/ 	.byte	0x04, 0x17
        /*000a*/ 	.short	(.L_13 - .L_12)
.L_12:
        /*000c*/ 	.word	0x00000000
        /*0010*/ 	.short	0x0003
        /*0012*/ 	.short	0x0018
        /*0014*/ 	.byte	0x00, 0xf0, 0x11, 0x00


	//----- nvinfo : EIATTR_KPARAM_INFO
	.align		4
.L_13:
        /*0018*/ 	.byte	0x04, 0x17
        /*001a*/ 	.short	(.L_15 - .L_14)
.L_14:
        /*001c*/ 	.word	0x00000000
        /*0020*/ 	.short	0x0002
        /*0022*/ 	.short	0x0010
        /*0024*/ 	.byte	0x00, 0xf5, 0x21, 0x00


	//----- nvinfo : EIATTR_KPARAM_INFO
	.align		4
.L_15:
        /*0028*/ 	.byte	0x04, 0x17
        /*002a*/ 	.short	(.L_17 - .L_16)
.L_16:
        /*002c*/ 	.word	0x00000000
        /*0030*/ 	.short	0x0001
        /*0032*/ 	.short	0x0008
        /*0034*/ 	.byte	0x00, 0xf5, 0x21, 0x00


	//----- nvinfo : EIATTR_KPARAM_INFO
	.align		4
.L_17:
        /*0038*/ 	.byte	0x04, 0x17
        /*003a*/ 	.short	(.L_19 - .L_18)
.L_18:
        /*003c*/ 	.word	0x00000000
        /*0040*/ 	.short	0x0000
        /*0042*/ 	.short	0x0000
        /*0044*/ 	.byte	0x00, 0xf5, 0x21, 0x00


	//----- nvinfo : EIATTR_SPARSE_MMA_MASK
	.align		4
.L_19:
        /*0048*/ 	.byte	0x03, 0x50
        /*004a*/ 	.short	0x0000


	//----- nvinfo : EIATTR_MAXREG_COUNT
	.align		4
        /*004c*/ 	.byte	0x03, 0x1b
        /*004e*/ 	.short	0x00ff


	//----- nvinfo : EIATTR_MERCURY_ISA_VERSION
	.align		4
        /*0050*/ 	.byte	0x03, 0x5f
        /*0052*/ 	.short	0x0101


	//----- nvinfo : EIATTR_VRC_CTA_INIT_COUNT
	.align		4
        /*0054*/ 	.byte	0x02, 0x4a
	.zero		1
	.zero		1


	//----- nvinfo : EIATTR_EXIT_INSTR_OFFSETS
	.align		4
        /*0058*/ 	.byte	0x04, 0x1c
        /*005a*/ 	.short	(.L_21 - .L_20)


	//   ....[0]....
.L_20:
        /*005c*/ 	.word	0x000000a0


	//   ....[1]....
        /*0060*/ 	.word	0x000004d0


	//----- nvinfo : EIATTR_CRS_STACK_SIZE
	.align		4
.L_21:
        /*0064*/ 	.byte	0x04, 0x1e
        /*0066*/ 	.short	(.L_23 - .L_22)
.L_22:
        /*0068*/ 	.word	0x00000000


	//----- nvinfo : EIATTR_CBANK_PARAM_SIZE
	.align		4
.L_23:
        /*006c*/ 	.byte	0x03, 0x19
        /*006e*/ 	.short	0x001c


	//----- nvinfo : EIATTR_PARAM_CBANK
	.align		4
        /*0070*/ 	.byte	0x04, 0x0a
        /*0072*/ 	.short	(.L_25 - .L_24)
	.align		4
.L_24:
        /*0074*/ 	.word	index@(.nv.constant0._Z7dkernelPiS_Pfi)
        /*0078*/ 	.short	0x0380
        /*007a*/ 	.short	0x001c


	//----- nvinfo : EIATTR_SW_WAR
	.align		4
.L_25:
        /*007c*/ 	.byte	0x04, 0x36
        /*007e*/ 	.short	(.L_27 - .L_26)
.L_26:
        /*0080*/ 	.word	0x00000008
.L_27:


//--------------------- .nv.callgraph             --------------------------
	.section	.nv.callgraph,"",@"SHT_CUDA_CALLGRAPH"
	.align	4
	.sectionentsize	8
	.align		4
        /*0000*/ 	.word	0x00000000
	.align		4
        /*0004*/ 	.word	0xffffffff
	.align		4
        /*0008*/ 	.word	0x00000000
	.align		4
        /*000c*/ 	.word	0xfffffffe
	.align		4
        /*0010*/ 	.word	0x00000000
	.align		4
        /*0014*/ 	.word	0xfffffffd
	.align		4
        /*0018*/ 	.word	0x00000000
	.align		4
        /*001c*/ 	.word	0xfffffffc


//--------------------- .text._Z7dkernelPiS_Pfi   --------------------------
	.section	.text._Z7dkernelPiS_Pfi,"ax",@progbits
	.align	128
        .global         _Z7dkernelPiS_Pfi
        .type           _Z7dkernelPiS_Pfi,@function
        .size           _Z7dkernelPiS_Pfi,(.L_x_9 - _Z7dkernelPiS_Pfi)
        .other          _Z7dkernelPiS_Pfi,@"STO_CUDA_ENTRY STV_DEFAULT"
_Z7dkernelPiS_Pfi:
.text._Z7dkernelPiS_Pfi:
[----:B------:R-:W-:Y:S01]  /*0000*/  LDC R1, c[0x0][0x37c] ;  /* 0x0000df00ff017b82 */ /* 0x000fe20000000800 */
[----:B------:R-:W0:Y:S01]  /*0010*/  S2R R5, SR_TID.X ;  /* 0x0000000000057919 */ /* 0x000e220000002100 */
[----:B------:R-:W0:Y:S01]  /*0020*/  LDCU UR6, c[0x0][0x360] ;  /* 0x00006c00ff0677ac */ /* 0x000e220008000800 */
[----:B------:R-:W0:Y:S01]  /*0030*/  S2R R0, SR_CTAID.X ;  /* 0x0000000000007919 */ /* 0x000e220000002500 */
[----:B------:R-:W1:Y:S01]  /*0040*/  LDCU UR4, c[0x0][0x364] ;  /* 0x00006c80ff0477ac */ /* 0x000e620008000800 */
[----:B------:R-:W1:Y:S01]  /*0050*/  S2R R2, SR_TID.Y ;  /* 0x0000000000027919 */ /* 0x000e620000002200 */
[----:B------:R-:W1:Y:S01]  /*0060*/  S2R R3, SR_CTAID.Y ;  /* 0x0000000000037919 */ /* 0x000e620000002600 */
[----:B0-----:R-:W-:Y:S02]  /*0070*/  IMAD R5, R0, UR6, R5 ;  /* 0x0000000600057c24 */ /* 0x001fe4000f8e0205 */
[----:B-1----:R-:W-:-:S05]  /*0080*/  IMAD R2, R3, UR4, R2 ;  /* 0x0000000403027c24 */ /* 0x002fca000f8e0202 */
[----:B------:R-:W-:-:S13]  /*0090*/  ISETP.GE.AND P0, PT, R5, R2, PT ;  /* 0x000000020500720c */ /* 0x000fda0003f06270 */
[----:B------:R-:W-:Y:S05]  /*00a0*/  @P0 EXIT ;  /* 0x000000000000094d */ /* 0x000fea0003800000 */
[----:B------:R-:W0:Y:S01]  /*00b0*/  LDC.64 R10, c[0x0][0x380] ;  /* 0x0000e000ff0a7b82 */ /* 0x000e220000000a00 */
[----:B------:R-:W1:Y:S07]  /*00c0*/  LDCU.64 UR4, c[0x0][0x358] ;  /* 0x00006b00ff0477ac */ /* 0x000e6e0008000a00 */
[----:B------:R-:W2:Y:S01]  /*00d0*/  LDC.64 R12, c[0x0][0x388] ;  /* 0x0000e200ff0c7b82 */ /* 0x000ea20000000a00 */
[----:B0-----:R-:W-:-:S04]  /*00e0*/  IMAD.WIDE R6, R5, 0x4, R10 ;  /* 0x0000000405067825 */ /* 0x001fc800078e020a */
[----:B------:R-:W-:Y:S01]  /*00f0*/  IMAD.WIDE.U32 R10, R2, 0x4, R10 ;  /* 0x00000004020a7825 */ /* 0x000fe200078e000a */
[----:B-1----:R-:W3:Y:S05]  /*0100*/  LDG.E R0, desc[UR4][R6.64] ;  /* 0x0000000406007981 */ /* 0x002eea000c1e1900 */
[----:B------:R-:W3:Y:S01]  /*0110*/  LDG.E R11, desc[UR4][R10.64] ;  /* 0x000000040a0b7981 */ /* 0x000ee2000c1e1900 */
[----:B--2---:R-:W-:-:S04]  /*0120*/  IMAD.WIDE R8, R5, 0x4, R12 ;  /* 0x0000000405087825 */ /* 0x004fc800078e020c */
[----:B------:R-:W-:Y:S01]  /*0130*/  IMAD.WIDE.U32 R12, R2, 0x4, R12 ;  /* 0x00000004020c7825 */ /* 0x000fe200078e000c */
[----:B------:R0:W5:Y:S04]  /*0140*/  LDG.E R26, desc[UR4][R8.64] ;  /* 0x00000004081a7981 */ /* 0x000168000c1e1900 */
[----:B------:R0:W5:Y:S01]  /*0150*/  LDG.E R27, desc[UR4][R12.64] ;  /* 0x000000040c1b7981 */ /* 0x000162000c1e1900 */
[----:B------:R-:W-:Y:S01]  /*0160*/  BSSY.RECONVERGENT B0, `(.L_x_0) ;  /* 0x0000008000007945 */ /* 0x000fe20003800200 */
[----:B------:R-:W-:Y:S01]  /*0170*/  MOV R4, 0x1e0 ;  /* 0x000001e000047802 */ /* 0x000fe20000000f00 */
[----:B---3--:R-:W-:-:S04]  /*0180*/  IMAD.IADD R0, R0, 0x1, -R11 ;  /* 0x0000000100007824 */ /* 0x008fc800078e0a0b */
[----:B------:R-:W1:Y:S02]  /*0190*/  I2F.F64 R14, R0 ;  /* 0x00000000000e7312 */ /* 0x000e640000201c00 */
[----:B-1----:R-:W-:-:S10]  /*01a0*/  DADD R14, -RZ, |R14| ;  /* 0x00000000ff0e7229 */ /* 0x002fd4000000050e */
[----:B------:R-:W-:Y:S01]  /*01b0*/  IMAD.MOV.U32 R16, RZ, RZ, R14 ;  /* 0x000000ffff107224 */ /* 0x000fe200078e000e */
[----:B0-----:R-:W-:-:S07]  /*01c0*/  MOV R3, R15 ;  /* 0x0000000f00037202 */ /* 0x001fce0000000f00 */
[----:B-----5:R-:W-:Y:S05]  /*01d0*/  CALL.REL.NOINC `($_Z7dkernelPiS_Pfi$__internal_accurate_pow) ;  /* 0x00000004001c7944 */ /* 0x020fea0003c00000 */
[----:B------:R-:W-:Y:S05]  /*01e0*/  BSYNC.RECONVERGENT B0 ;  /* 0x0000000000007941 */ /* 0x000fea0003800200 */
.L_x_0:
[----:B------:R-:W-:Y:S01]  /*01f0*/  IMAD.IADD R26, R26, 0x1, -R27 ;  /* 0x000000011a1a7824 */ /* 0x000fe200078e0a1b */
[C---:B------:R-:W-:Y:S01]  /*0200*/  ISETP.NE.AND P0, PT, R0.reuse, RZ, PT ;  /* 0x000000ff0000720c */ /* 0x040fe20003f05270 */
[----:B------:R-:W-:Y:S01]  /*0210*/  BSSY.RECONVERGENT B0, `(.L_x_1) ;  /* 0x000000d000007945 */ /* 0x000fe20003800200 */
[----:B------:R-:W-:Y:S01]  /*0220*/  ISETP.NE.AND P1, PT, R0, 0x1, PT ;  /* 0x000000010000780c */ /* 0x000fe20003f25270 */
[----:B------:R-:W0:Y:S01]  /*0230*/  I2F.F64 R6, R26 ;  /* 0x0000001a00067312 */ /* 0x000e220000201c00 */
[----:B------:R-:W-:Y:S01]  /*0240*/  MOV R4, 0x2e0 ;  /* 0x000002e000047802 */ /* 0x000fe20000000f00 */
[----:B0-----:R-:W-:Y:S01]  /*0250*/  DADD R8, -RZ, |R6| ;  /* 0x00000000ff087229 */ /* 0x001fe20000000506 */
[----:B------:R-:W-:Y:S01]  /*0260*/  IMAD.MOV.U32 R6, RZ, RZ, R3 ;  /* 0x000000ffff067224 */ /* 0x000fe200078e0003 */
[----:B------:R-:W-:-:S06]  /*0270*/  MOV R7, R12 ;  /* 0x0000000c00077202 */ /* 0x000fcc0000000f00 */
[----:B------:R-:W-:-:S06]  /*0280*/  @!P0 CS2R R6, SRZ ;  /* 0x0000000000068805 */ /* 0x000fcc000001ff00 */
[----:B------:R-:W-:Y:S01]  /*0290*/  FSEL R28, R6, RZ, P1 ;  /* 0x000000ff061c7208 */ /* 0x000fe20000800000 */
[----:B------:R-:W-:Y:S01]  /*02a0*/  IMAD.MOV.U32 R16, RZ, RZ, R8 ;  /* 0x000000ffff107224 */ /* 0x000fe200078e0008 */
[----:B------:R-:W-:Y:S01]  /*02b0*/  FSEL R29, R7, 1.875, P1 ;  /* 0x3ff00000071d7808 */ /* 0x000fe20000800000 */
[----:B------:R-:W-:-:S07]  /*02c0*/  IMAD.MOV.U32 R3, RZ, RZ, R9 ;  /* 0x000000ffff037224 */ /* 0x000fce00078e0009 */
[----:B------:R-:W-:Y:S05]  /*02d0*/  CALL.REL.NOINC `($_Z7dkernelPiS_Pfi$__internal_accurate_pow) ;  /* 0x0000000000dc7944 */ /* 0x000fea0003c00000 */
[----:B------:R-:W-:Y:S05]  /*02e0*/  BSYNC.RECONVERGENT B0 ;  /* 0x0000000000007941 */ /* 0x000fea0003800200 */
.L_x_1:
[C---:B------:R-:W-:Y:S01]  /*02f0*/  ISETP.NE.AND P0, PT, R26.reuse, RZ, PT ;  /* 0x000000ff1a00720c */ /* 0x040fe20003f05270 */
[----:B------:R-:W-:Y:S01]  /*0300*/  IMAD.MOV.U32 R7, RZ, RZ, R12 ;  /* 0x000000ffff077224 */ /* 0x000fe200078e000c */
[----:B------:R-:W-:Y:S01]  /*0310*/  MOV R6, R3 ;  /* 0x0000000300067202 */ /* 0x000fe20000000f00 */
[----:B------:R-:W-:Y:S01]  /*0320*/  BSSY.RECONVERGENT B0, `(.L_x_2) ;  /* 0x0000013000007945 */ /* 0x000fe20003800200 */
[----:B------:R-:W-:-:S09]  /*0330*/  ISETP.NE.AND P1, PT, R26, 0x1, PT ;  /* 0x000000011a00780c */ /* 0x000fd20003f25270 */
[----:B------:R-:W-:-:S06]  /*0340*/  @!P0 CS2R R6, SRZ ;  /* 0x0000000000068805 */ /* 0x000fcc000001ff00 */
[----:B------:R-:W-:Y:S02]  /*0350*/  FSEL R6, R6, RZ, P1 ;  /* 0x000000ff06067208 */ /* 0x000fe40000800000 */
[----:B------:R-:W-:-:S06]  /*0360*/  FSEL R7, R7, 1.875, P1 ;  /* 0x3ff0000007077808 */ /* 0x000fcc0000800000 */
[----:B------:R-:W-:-:S10]  /*0370*/  DADD R28, R28, R6 ;  /* 0x000000001c1c7229 */ /* 0x000fd40000000006 */
[----:B------:R-:W0:Y:S02]  /*0380*/  F2F.F32.F64 R28, R28 ;  /* 0x0000001c001c7310 */ /* 0x000e240000301000 */
[----:B0-----:R-:W-:-:S06]  /*0390*/  VIADD R0, R28, 0xf3000000 ;  /* 0xf30000001c007836 */ /* 0x001fcc0000000000 */
[----:B------:R0:W1:Y:S01]  /*03a0*/  MUFU.RSQ R3, R28 ;  /* 0x0000001c00037308 */ /* 0x0000620000001400 */
[----:B------:R-:W-:-:S13]  /*03b0*/  ISETP.GT.U32.AND P0, PT, R0, 0x727fffff, PT ;  /* 0x727fffff0000780c */ /* 0x000fda0003f04070 */
[----:B0-----:R-:W-:Y:S05]  /*03c0*/  @!P0 BRA `(.L_x_3) ;  /* 0x0000000000108947 */ /* 0x001fea0003800000 */
[----:B------:R-:W-:-:S07]  /*03d0*/  MOV R9, 0x3f0 ;  /* 0x000003f000097802 */ /* 0x000fce0000000f00 */
[----:B-1----:R-:W-:Y:S05]  /*03e0*/  CALL.REL.NOINC `($__internal_0_$__cuda_sm20_sqrt_rn_f32_slowpath) ;  /* 0x00000000003c7944 */ /* 0x002fea0003c00000 */
[----:B------:R-:W-:Y:S01]  /*03f0*/  MOV R9, R3 ;  /* 0x0000000300097202 */ /* 0x000fe20000000f00 */
[----:B------:R-:W-:Y:S06]  /*0400*/  BRA `(.L_x_4) ;  /* 0x0000000000107947 */ /* 0x000fec0003800000 */
.L_x_3:
[----:B-1----:R-:W-:Y:S01]  /*0410*/  FMUL.FTZ R9, R28, R3 ;  /* 0x000000031c097220 */ /* 0x002fe20000410000 */
[----:B------:R-:W-:-:S03]  /*0420*/  FMUL.FTZ R3, R3, 0.5 ;  /* 0x3f00000003037820 */ /* 0x000fc60000410000 */
[----:B------:R-:W-:-:S04]  /*0430*/  FFMA R0, -R9, R9, R28 ;  /* 0x0000000909007223 */ /* 0x000fc8000000011c */
[----:B------:R-:W-:-:S07]  /*0440*/  FFMA R9, R0, R3, R9 ;  /* 0x0000000300097223 */ /* 0x000fce0000000009 */
.L_x_4:
[----:B------:R-:W-:Y:S05]  /*0450*/  BSYNC.RECONVERGENT B0 ;  /* 0x0000000000007941 */ /* 0x000fea0003800200 */
.L_x_2:
[----:B------:R-:W0:Y:S01]  /*0460*/  LDC.64 R6, c[0x0][0x390] ;  /* 0x0000e400ff067b82 */ /* 0x000e220000000a00 */
[----:B------:R-:W-:Y:S02]  /*0470*/  IMAD R3, R5, UR6, R2 ;  /* 0x0000000605037c24 */ /* 0x000fe4000f8e0202 */
[----:B------:R-:W-:Y:S02]  /*0480*/  IMAD R5, R2, UR6, R5 ;  /* 0x0000000602057c24 */ /* 0x000fe4000f8e0205 */
[----:B0-----:R-:W-:-:S04]  /*0490*/  IMAD.WIDE.U32 R2, R3, 0x4, R6 ;  /* 0x0000000403027825 */ /* 0x001fc800078e0006 */
[----:B------:R-:W-:Y:S01]  /*04a0*/  IMAD.WIDE.U32 R4, R5, 0x4, R6 ;  /* 0x0000000405047825 */ /* 0x000fe200078e0006 */
[----:B------:R-:W-:Y:S04]  /*04b0*/  STG.E desc[UR4][R2.64], R9 ;  /* 0x0000000902007986 */ /* 0x000fe8000c101904 */
[----:B------:R-:W-:Y:S01]  /*04c0*/  STG.E desc[UR4][R4.64], R9 ;  /* 0x0000000904007986 */ /* 0x000fe2000c101904 */
[----:B------:R-:W-:Y:S05]  /*04d0*/  EXIT ;  /* 0x000000000000794d */ /* 0x000fea0003800000 */
        .weak           $__internal_0_$__cuda_sm20_sqrt_rn_f32_slowpath
        .type           $__internal_0_$__cuda_sm20_sqrt_rn_f32_slowpath,@function
        .size           $__internal_0_$__cuda_sm20_sqrt_rn_f32_slowpath,($_Z7dkernelPiS_Pfi$__internal_accurate_pow - $__internal_0_$__cuda_sm20_sqrt_rn_f32_slowpath)
$__internal_0_$__cuda_sm20_sqrt_rn_f32_slowpath:
[----:B------:R-:W-:-:S13]  /*04e0*/  LOP3.LUT P0, RZ, R28, 0x7fffffff, RZ, 0xc0, !PT ;  /* 0x7fffffff1cff7812 */ /* 0x000fda000780c0ff */
[----:B------:R-:W-:Y:S01]  /*04f0*/  @!P0 IMAD.MOV.U32 R3, RZ, RZ, R28 ;  /* 0x000000ffff038224 */ /* 0x000fe200078e001c */
[----:B------:R-:W-:Y:S06]  /*0500*/  @!P0 BRA `(.L_x_5) ;  /* 0x0000000000448947 */ /* 0x000fec0003800000 */
[----:B------:R-:W-:Y:S01]  /*0510*/  FSETP.GEU.FTZ.AND P0, PT, R28, RZ, PT ;  /* 0x000000ff1c00720b */ /* 0x000fe20003f1e000 */
[----:B------:R-:W-:-:S12]  /*0520*/  IMAD.MOV.U32 R0, RZ, RZ, R28 ;  /* 0x000000ffff007224 */ /* 0x000fd800078e001c */
[----:B------:R-:W-:Y:S01]  /*0530*/  @!P0 MOV R3, 0x7fffffff ;  /* 0x7fffffff00038802 */ /* 0x000fe20000000f00 */
[----:B------:R-:W-:Y:S06]  /*0540*/  @!P0 BRA `(.L_x_5) ;  /* 0x0000000000348947 */ /* 0x000fec0003800000 */
[----:B------:R-:W-:-:S13]  /*0550*/  FSETP.GTU.FTZ.AND P0, PT, |R0|, +INF , PT ;  /* 0x7f8000000000780b */ /* 0x000fda0003f1c200 */
[----:B------:R-:W-:Y:S01]  /*0560*/  @P0 FADD.FTZ R3, R0, 1 ;  /* 0x3f80000000030421 */ /* 0x000fe20000010000 */
[----:B------:R-:W-:Y:S06]  /*0570*/  @P0 BRA `(.L_x_5) ;  /* 0x0000000000280947 */ /* 0x000fec0003800000 */
[----:B------:R-:W-:-:S13]  /*0580*/  FSETP.NEU.FTZ.AND P0, PT, |R0|, +INF , PT ;  /* 0x7f8000000000780b */ /* 0x000fda0003f1d200 */
[----:B------:R-:W-:-:S04]  /*0590*/  @P0 FFMA R4, R0, 1.84467440737095516160e+19, RZ ;  /* 0x5f80000000040823 */ /* 0x000fc800000000ff */
[----:B------:R-:W0:Y:S02]  /*05a0*/  @P0 MUFU.RSQ R3, R4 ;  /* 0x0000000400030308 */ /* 0x000e240000001400 */
[----:B0-----:R-:W-:Y:S01]  /*05b0*/  @P0 FMUL.FTZ R7, R4, R3 ;  /* 0x0000000304070220 */ /* 0x001fe20000410000 */
[----:B------:R-:W-:Y:S01]  /*05c0*/  @P0 FMUL.FTZ R8, R3, 0.5 ;  /* 0x3f00000003080820 */ /* 0x000fe20000410000 */
[----:B------:R-:W-:Y:S02]  /*05d0*/  @!P0 IMAD.MOV.U32 R3, RZ, RZ, R0 ;  /* 0x000000ffff038224 */ /* 0x000fe400078e0000 */
[----:B------:R-:W-:-:S04]  /*05e0*/  @P0 FADD.FTZ R6, -R7, -RZ ;  /* 0x800000ff07060221 */ /* 0x000fc80000010100 */
[----:B------:R-:W-:-:S04]  /*05f0*/  @P0 FFMA R6, R7, R6, R4 ;  /* 0x0000000607060223 */ /* 0x000fc80000000004 */
[----:B------:R-:W-:-:S04]  /*0600*/  @P0 FFMA R6, R6, R8, R7 ;  /* 0x0000000806060223 */ /* 0x000fc80000000007 */
[----:B------:R-:W-:-:S07]  /*0610*/  @P0 FMUL.FTZ R3, R6, 2.3283064365386962891e-10 ;  /* 0x2f80000006030820 */ /* 0x000fce0000410000 */
.L_x_5:
[----:B------:R-:W-:Y:S02]  /*0620*/  HFMA2 R7, -RZ, RZ, 0, 0 ;  /* 0x00000000ff077431 */ /* 0x000fe400000001ff */
[----:B------:R-:W-:-:S04]  /*0630*/  IMAD.MOV.U32 R6, RZ, RZ, R9 ;  /* 0x000000ffff067224 */ /* 0x000fc800078e0009 */
[----:B------:R-:W-:Y:S05]  /*0640*/  RET.REL.NODEC R6 `(_Z7dkernelPiS_Pfi) ;  /* 0xfffffff8066c7950 */ /* 0x000fea0003c3ffff */
        .type           $_Z7dkernelPiS_Pfi$__internal_accurate_pow,@function
        .size           $_Z7dkernelPiS_Pfi$__internal_accurate_pow,(.L_x_9 - $_Z7dkernelPiS_Pfi$__internal_accurate_pow)
$_Z7dkernelPiS_Pfi$__internal_accurate_pow:
[----:B------:R-:W-:Y:S01]  /*0650*/  ISETP.GT.U32.AND P0, PT, R3, 0xfffff, PT ;  /* 0x000fffff0300780c */ /* 0x000fe20003f04070 */
[----:B------:R-:W-:Y:S01]  /*0660*/  IMAD.MOV.U32 R6, RZ, RZ, R16 ;  /* 0x000000ffff067224 */ /* 0x000fe200078e0010 */
[----:B------:R-:W-:Y:S01]  /*0670*/  MOV R8, R3 ;  /* 0x0000000300087202 */ /* 0x000fe20000000f00 */
[--C-:B------:R-:W-:Y:S01]  /*0680*/  IMAD.MOV.U32 R7, RZ, RZ, R3.reuse ;  /* 0x000000ffff077224 */ /* 0x100fe200078e0003 */
[----:B------:R-:W-:Y:S01]  /*0690*/  MOV R10, 0x41ad3b5a ;  /* 0x41ad3b5a000a7802 */ /* 0x000fe20000000f00 */
[----:B------:R-:W-:Y:S01]  /*06a0*/  IMAD.MOV.U32 R20, RZ, RZ, RZ ;  /* 0x000000ffff147224 */ /* 0x000fe200078e00ff */
[----:B------:R-:W-:Y:S01]  /*06b0*/  UMOV UR8, 0x7d2cafe2 ;  /* 0x7d2cafe200087882 */ /* 0x000fe20000000000 */
[----:B------:R-:W-:Y:S01]  /*06c0*/  IMAD.MOV.U32 R11, RZ, RZ, 0x3ed0f5d2 ;  /* 0x3ed0f5d2ff0b7424 */ /* 0x000fe200078e00ff */
[----:B------:R-:W-:Y:S01]  /*06d0*/  UMOV UR9, 0x3eb0f5ff ;  /* 0x3eb0f5ff00097882 */ /* 0x000fe20000000000 */
[----:B------:R-:W-:Y:S01]  /*06e0*/  SHF.R.U32.HI R3, RZ, 0x14, R3 ;  /* 0x00000014ff037819 */ /* 0x000fe20000011603 */
[----:B------:R-:W-:Y:S01]  /*06f0*/  UMOV UR10, 0x3b39803f ;  /* 0x3b39803f000a7882 */ /* 0x000fe20000000000 */
[----:B------:R-:W-:-:S02]  /*0700*/  UMOV UR11, 0x3c7abc9e ;  /* 0x3c7abc9e000b7882 */ /* 0x000fc40000000000 */
[----:B------:R-:W-:-:S10]  /*0710*/  @!P0 DMUL R6, R6, 1.80143985094819840000e+16 ;  /* 0x4350000006068828 */ /* 0x000fd40000000000 */
[----:B------:R-:W-:Y:S01]  /*0720*/  @!P0 IMAD.MOV.U32 R8, RZ, RZ, R7 ;  /* 0x000000ffff088224 */ /* 0x000fe200078e0007 */
[----:B------:R-:W-:Y:S01]  /*0730*/  @!P0 LEA.HI R3, R7, 0xffffffca, RZ, 0xc ;  /* 0xffffffca07038811 */ /* 0x000fe200078f60ff */
[----:B------:R-:W-:-:S03]  /*0740*/  @!P0 IMAD.MOV.U32 R16, RZ, RZ, R6 ;  /* 0x000000ffff108224 */ /* 0x000fc600078e0006 */
[----:B------:R-:W-:Y:S01]  /*0750*/  LOP3.LUT R8, R8, 0x800fffff, RZ, 0xc0, !PT ;  /* 0x800fffff08087812 */ /* 0x000fe200078ec0ff */
[----:B------:R-:W-:-:S03]  /*0760*/  VIADD R6, R3, 0xfffffc01 ;  /* 0xfffffc0103067836 */ /* 0x000fc60000000000 */
[----:B------:R-:W-:-:S04]  /*0770*/  LOP3.LUT R17, R8, 0x3ff00000, RZ, 0xfc, !PT ;  /* 0x3ff0000008117812 */ /* 0x000fc800078efcff */
[----:B------:R-:W-:-:S13]  /*0780*/  ISETP.GE.U32.AND P1, PT, R17, 0x3ff6a09f, PT ;  /* 0x3ff6a09f1100780c */ /* 0x000fda0003f26070 */
[----:B------:R-:W-:Y:S02]  /*0790*/  @P1 IADD3 R9, PT, PT, R17, -0x100000, RZ ;  /* 0xfff0000011091810 */ /* 0x000fe40007ffe0ff */
[----:B------:R-:W-:-:S03]  /*07a0*/  @P1 IADD3 R6, PT, PT, R3, -0x3fe, RZ ;  /* 0xfffffc0203061810 */ /* 0x000fc60007ffe0ff */
[----:B------:R-:W-:-:S06]  /*07b0*/  @P1 IMAD.MOV.U32 R17, RZ, RZ, R9 ;  /* 0x000000ffff111224 */ /* 0x000fcc00078e0009 */
[C---:B------:R-:W-:Y:S02]  /*07c0*/  DADD R12, R16.reuse, 1 ;  /* 0x3ff00000100c7429 */ /* 0x040fe40000000000 */
[----:B------:R-:W-:-:S04]  /*07d0*/  DADD R16, R16, -1 ;  /* 0xbff0000010107429 */ /* 0x000fc80000000000 */
[----:B------:R-:W0:Y:S02]  /*07e0*/  MUFU.RCP64H R21, R13 ;  /* 0x0000000d00157308 */ /* 0x000e240000001800 */
[----:B0-----:R-:W-:-:S08]  /*07f0*/  DFMA R8, -R12, R20, 1 ;  /* 0x3ff000000c08742b */ /* 0x001fd00000000114 */
[----:B------:R-:W-:-:S08]  /*0800*/  DFMA R8, R8, R8, R8 ;  /* 0x000000080808722b */ /* 0x000fd00000000008 */
[----:B------:R-:W-:-:S08]  /*0810*/  DFMA R20, R20, R8, R20 ;  /* 0x000000081414722b */ /* 0x000fd00000000014 */
[----:B------:R-:W-:-:S08]  /*0820*/  DMUL R8, R16, R20 ;  /* 0x0000001410087228 */ /* 0x000fd00000000000 */
[----:B------:R-:W-:-:S08]  /*0830*/  DFMA R8, R16, R20, R8 ;  /* 0x000000141008722b */ /* 0x000fd00000000008 */
[-C--:B------:R-:W-:Y:S02]  /*0840*/  DMUL R18, R8, R8.reuse ;  /* 0x0000000808127228 */ /* 0x080fe40000000000 */
[----:B------:R-:W-:Y:S02]  /*0850*/  DADD R12, R16, -R8 ;  /* 0x00000000100c7229 */ /* 0x000fe40000000808 */
[----:B------:R-:W-:-:S04]  /*0860*/  DMUL R24, R8, R8 ;  /* 0x0000000808187228 */ /* 0x000fc80000000000 */
[----:B------:R-:W-:Y:S01]  /*0870*/  DFMA R10, R18, UR8, R10 ;  /* 0x00000008120a7c2b */ /* 0x000fe2000800000a */
[----:B------:R-:W-:Y:S01]  /*0880*/  UMOV UR8, 0x75488a3f ;  /* 0x75488a3f00087882 */ /* 0x000fe20000000000 */
[----:B------:R-:W-:Y:S01]  /*0890*/  UMOV UR9, 0x3ef3b20a ;  /* 0x3ef3b20a00097882 */ /* 0x000fe20000000000 */
[----:B------:R-:W-:-:S05]  /*08a0*/  DADD R12, R12, R12 ;  /* 0x000000000c0c7229 */ /* 0x000fca000000000c */
[----:B------:R-:W-:Y:S01]  /*08b0*/  DFMA R14, R18, R10, UR8 ;  /* 0x00000008120e7e2b */ /* 0x000fe2000800000a */
[----:B------:R-:W-:Y:S01]  /*08c0*/  UMOV UR8, 0xe4faecd5 ;  /* 0xe4faecd500087882 */ /* 0x000fe20000000000 */
[----:B------:R-:W-:Y:S01]  /*08d0*/  UMOV UR9, 0x3f1745cd ;  /* 0x3f1745cd00097882 */ /* 0x000fe20000000000 */
[----:B------:R-:W-:-:S05]  /*08e0*/  DFMA R12, R16, -R8, R12 ;  /* 0x80000008100c722b */ /* 0x000fca000000000c */
[----:B------:R-:W-:Y:S01]  /*08f0*/  DFMA R14, R18, R14, UR8 ;  /* 0x00000008120e7e2b */ /* 0x000fe2000800000e */
[----:B------:R-:W-:Y:S01]  /*0900*/  UMOV UR8, 0x258a578b ;  /* 0x258a578b00087882 */ /* 0x000fe20000000000 */
[----:B------:R-:W-:Y:S01]  /*0910*/  UMOV UR9, 0x3f3c71c7 ;  /* 0x3f3c71c700097882 */ /* 0x000fe20000000000 */
[----:B------:R-:W-:Y:S02]  /*0920*/  DMUL R12, R20, R12 ;  /* 0x0000000c140c7228 */ /* 0x000fe40000000000 */
[----:B------:R-:W-:-:S03]  /*0930*/  DFMA R20, R8, R8, -R24 ;  /* 0x000000080814722b */ /* 0x000fc60000000818 */
[----:B------:R-:W-:Y:S01]  /*0940*/  DFMA R14, R18, R14, UR8 ;  /* 0x00000008120e7e2b */ /* 0x000fe2000800000e */
[----:B------:R-:W-:Y:S01]  /*0950*/  UMOV UR8, 0x9242b910 ;  /* 0x9242b91000087882 */ /* 0x000fe20000000000 */
[----:B------:R-:W-:-:S06]  /*0960*/  UMOV UR9, 0x3f624924 ;  /* 0x3f62492400097882 */ /* 0x000fcc0000000000 */
[----:B------:R-:W-:Y:S01]  /*0970*/  DFMA R14, R18, R14, UR8 ;  /* 0x00000008120e7e2b */ /* 0x000fe2000800000e */
[----:B------:R-:W-:Y:S01]  /*0980*/  UMOV UR8, 0x99999dfb ;  /* 0x99999dfb00087882 */ /* 0x000fe20000000000 */
[----:B------:R-:W-:-:S06]  /*0990*/  UMOV UR9, 0x3f899999 ;  /* 0x3f89999900097882 */ /* 0x000fcc0000000000 */
[----:B------:R-:W-:Y:S01]  /*09a0*/  DFMA R14, R18, R14, UR8 ;  /* 0x00000008120e7e2b */ /* 0x000fe2000800000e */
[----:B------:R-:W-:Y:S01]  /*09b0*/  UMOV UR8, 0x55555555 ;  /* 0x5555555500087882 */ /* 0x000fe20000000000 */
[----:B------:R-:W-:-:S06]  /*09c0*/  UMOV UR9, 0x3fb55555 ;  /* 0x3fb5555500097882 */ /* 0x000fcc0000000000 */
[----:B------:R-:W-:-:S08]  /*09d0*/  DFMA R10, R18, R14, UR8 ;  /* 0x00000008120a7e2b */ /* 0x000fd0000800000e */
[----:B------:R-:W-:Y:S01]  /*09e0*/  DADD R16, -R10, UR8 ;  /* 0x000000080a107e29 */ /* 0x000fe20008000100 */
[----:B------:R-:W-:Y:S01]  /*09f0*/  UMOV UR8, 0xb9e7b0 ;  /* 0x00b9e7b000087882 */ /* 0x000fe20000000000 */
[----:B------:R-:W-:-:S06]  /*0a00*/  UMOV UR9, 0x3c46a4cb ;  /* 0x3c46a4cb00097882 */ /* 0x000fcc0000000000 */
[----:B------:R-:W-:Y:S02]  /*0a10*/  DFMA R16, R18, R14, R16 ;  /* 0x0000000e1210722b */ /* 0x000fe40000000010 */
[----:B------:R-:W-:Y:S01]  /*0a20*/  DMUL R14, R8, R24 ;  /* 0x00000018080e7228 */ /* 0x000fe20000000000 */
[----:B------:R-:W-:Y:S01]  /*0a30*/  VIADD R19, R13, 0x100000 ;  /* 0x001000000d137836 */ /* 0x000fe20000000000 */
[----:B------:R-:W-:-:S04]  /*0a40*/  MOV R18, R12 ;  /* 0x0000000c00127202 */ /* 0x000fc80000000f00 */
[----:B------:R-:W-:Y:S01]  /*0a50*/  DADD R16, R16, -UR8 ;  /* 0x8000000810107e29 */ /* 0x000fe20008000000 */
[----:B------:R-:W-:Y:S01]  /*0a60*/  UMOV UR8, 0x80000000 ;  /* 0x8000000000087882 */ /* 0x000fe20000000000 */
[C---:B------:R-:W-:Y:S01]  /*0a70*/  DFMA R22, R8.reuse, R24, -R14 ;  /* 0x000000180816722b */ /* 0x040fe2000000080e */
[----:B------:R-:W-:Y:S01]  /*0a80*/  UMOV UR9, 0x43300000 ;  /* 0x4330000000097882 */ /* 0x000fe20000000000 */
[----:B------:R-:W-:-:S04]  /*0a90*/  DFMA R18, R8, R18, R20 ;  /* 0x000000120812722b */ /* 0x000fc80000000014 */
[----:B------:R-:W-:Y:S02]  /*0aa0*/  DADD R20, R10, R16 ;  /* 0x000000000a147229 */ /* 0x000fe40000000010 */
[----:B------:R-:W-:-:S06]  /*0ab0*/  DFMA R22, R12, R24, R22 ;  /* 0x000000180c16722b */ /* 0x000fcc0000000016 */
[----:B------:R-:W-:Y:S02]  /*0ac0*/  DMUL R24, R20, R14 ;  /* 0x0000000e14187228 */ /* 0x000fe40000000000 */
[----:B------:R-:W-:Y:S02]  /*0ad0*/  DFMA R18, R8, R18, R22 ;  /* 0x000000120812722b */ /* 0x000fe40000000016 */
[----:B------:R-:W-:-:S04]  /*0ae0*/  DADD R22, R10, -R20 ;  /* 0x000000000a167229 */ /* 0x000fc80000000814 */
[----:B------:R-:W-:-:S04]  /*0af0*/  DFMA R10, R20, R14, -R24 ;  /* 0x0000000e140a722b */ /* 0x000fc80000000818 */
[----:B------:R-:W-:-:S04]  /*0b00*/  DADD R22, R16, R22 ;  /* 0x0000000010167229 */ /* 0x000fc80000000016 */
[----:B------:R-:W-:-:S08]  /*0b10*/  DFMA R10, R20, R18, R10 ;  /* 0x00000012140a722b */ /* 0x000fd0000000000a */
[----:B------:R-:W-:-:S08]  /*0b20*/  DFMA R22, R22, R14, R10 ;  /* 0x0000000e1616722b */ /* 0x000fd0000000000a */
[----:B------:R-:W-:-:S08]  /*0b30*/  DADD R14, R24, R22 ;  /* 0x00000000180e7229 */ /* 0x000fd00000000016 */
[--C-:B------:R-:W-:Y:S02]  /*0b40*/  DADD R10, R8, R14.reuse ;  /* 0x00000000080a7229 */ /* 0x100fe4000000000e */
[----:B------:R-:W-:-:S06]  /*0b50*/  DADD R24, R24, -R14 ;  /* 0x0000000018187229 */ /* 0x000fcc000000080e */
[----:B------:R-:W-:Y:S02]  /*0b60*/  DADD R8, R8, -R10 ;  /* 0x0000000008087229 */ /* 0x000fe4000000080a */
[----:B------:R-:W-:-:S06]  /*0b70*/  DADD R24, R22, R24 ;  /* 0x0000000016187229 */ /* 0x000fcc0000000018 */
[----:B------:R-:W-:-:S08]  /*0b80*/  DADD R8, R14, R8 ;  /* 0x000000000e087229 */ /* 0x000fd00000000008 */
[----:B------:R-:W-:-:S08]  /*0b90*/  DADD R8, R24, R8 ;  /* 0x0000000018087229 */ /* 0x000fd00000000008 */
[----:B------:R-:W-:Y:S01]  /*0ba0*/  DADD R14, R12, R8 ;  /* 0x000000000c0e7229 */ /* 0x000fe20000000008 */
[----:B------:R-:W-:Y:S01]  /*0bb0*/  LOP3.LUT R8, R6, 0x80000000, RZ, 0x3c, !PT ;  /* 0x8000000006087812 */ /* 0x000fe200078e3cff */
[----:B------:R-:W-:-:S06]  /*0bc0*/  IMAD.MOV.U32 R9, RZ, RZ, 0x43300000 ;  /* 0x43300000ff097424 */ /* 0x000fcc00078e00ff */
[----:B------:R-:W-:Y:S02]  /*0bd0*/  DADD R12, R10, R14 ;  /* 0x000000000a0c7229 */ /* 0x000fe4000000000e */
[----:B------:R-:W-:Y:S01]  /*0be0*/  DADD R8, R8, -UR8 ;  /* 0x8000000808087e29 */ /* 0x000fe20008000000 */
[----:B------:R-:W-:Y:S01]  /*0bf0*/  UMOV UR8, 0xfefa39ef ;  /* 0xfefa39ef00087882 */ /* 0x000fe20000000000 */
[----:B------:R-:W-:-:S04]  /*0c00*/  UMOV UR9, 0x3fe62e42 ;  /* 0x3fe62e4200097882 */ /* 0x000fc80000000000 */
[--C-:B------:R-:W-:Y:S02]  /*0c10*/  DADD R16, R10, -R12.reuse ;  /* 0x000000000a107229 */ /* 0x100fe4000000080c */
[----:B------:R-:W-:-:S06]  /*0c20*/  DFMA R6, R8, UR8, R12 ;  /* 0x0000000808067c2b */ /* 0x000fcc000800000c */
[----:B------:R-:W-:Y:S02]  /*0c30*/  DADD R16, R14, R16 ;  /* 0x000000000e107229 */ /* 0x000fe40000000010 */
[----:B------:R-:W-:-:S08]  /*0c40*/  DFMA R10, R8, -UR8, R6 ;  /* 0x80000008080a7c2b */ /* 0x000fd00008000006 */
[----:B------:R-:W-:-:S08]  /*0c50*/  DADD R10, -R12, R10 ;  /* 0x000000000c0a7229 */ /* 0x000fd0000000010a */
[----:B------:R-:W-:-:S08]  /*0c60*/  DADD R10, R16, -R10 ;  /* 0x00000000100a7229 */ /* 0x000fd0000000080a */
[----:B------:R-:W-:-:S08]  /*0c70*/  DFMA R10, R8, UR10, R10 ;  /* 0x0000000a080a7c2b */ /* 0x000fd0000800000a */
[----:B------:R-:W-:-:S08]  /*0c80*/  DADD R8, R6, R10 ;  /* 0x0000000006087229 */ /* 0x000fd0000000000a */
[----:B------:R-:W-:Y:S02]  /*0c90*/  DADD R6, R6, -R8 ;  /* 0x0000000006067229 */ /* 0x000fe40000000808 */
[----:B------:R-:W-:-:S06]  /*0ca0*/  DMUL R12, R8, 2 ;  /* 0x40000000080c7828 */ /* 0x000fcc0000000000 */
[----:B------:R-:W-:Y:S02]  /*0cb0*/  DADD R6, R10, R6 ;  /* 0x000000000a067229 */ /* 0x000fe40000000006 */
[----:B------:R-:W-:-:S08]  /*0cc0*/  DFMA R14, R8, 2, -R12 ;  /* 0x40000000080e782b */ /* 0x000fd0000000080c */
[----:B------:R-:W-:Y:S01]  /*0cd0*/  DFMA R14, R6, 2, R14 ;  /* 0x40000000060e782b */ /* 0x000fe2000000000e */
[----:B------:R-:W-:Y:S01]  /*0ce0*/  MOV R6, 0x652b82fe ;  /* 0x652b82fe00067802 */ /* 0x000fe20000000f00 */
[----:B------:R-:W-:-:S06]  /*0cf0*/  IMAD.MOV.U32 R7, RZ, RZ, 0x3ff71547 ;  /* 0x3ff71547ff077424 */ /* 0x000fcc00078e00ff */
[----:B------:R-:W-:-:S08]  /*0d00*/  DADD R8, R12, R14 ;  /* 0x000000000c087229 */ /* 0x000fd0000000000e */
[----:B------:R-:W-:Y:S02]  /*0d10*/  DFMA R6, R8, R6, 6.75539944105574400000e+15 ;  /* 0x433800000806742b */ /* 0x000fe40000000006 */
[----:B------:R-:W-:Y:S01]  /*0d20*/  FSETP.GEU.AND P0, PT, |R9|, 4.1917929649353027344, PT ;  /* 0x4086232b0900780b */ /* 0x000fe20003f0e200 */
[----:B------:R-:W-:-:S05]  /*0d30*/  DADD R12, R12, -R8 ;  /* 0x000000000c0c7229 */ /* 0x000fca0000000808 */
[----:B------:R-:W-:-:S03]  /*0d40*/  DADD R10, R6, -6.75539944105574400000e+15 ;  /* 0xc3380000060a7429 */ /* 0x000fc60000000000 */
[----:B------:R-:W-:-:S05]  /*0d50*/  DADD R14, R14, R12 ;  /* 0x000000000e0e7229 */ /* 0x000fca000000000c */
[----:B------:R-:W-:Y:S01]  /*0d60*/  DFMA R16, R10, -UR8, R8 ;  /* 0x800000080a107c2b */ /* 0x000fe20008000008 */
[----:B------:R-:W-:Y:S01]  /*0d70*/  UMOV UR8, 0x3b39803f ;  /* 0x3b39803f00087882 */ /* 0x000fe20000000000 */
[----:B------:R-:W-:-:S06]  /*0d80*/  UMOV UR9, 0x3c7abc9e ;  /* 0x3c7abc9e00097882 */ /* 0x000fcc0000000000 */
[----:B------:R-:W-:Y:S01]  /*0d90*/  DFMA R10, R10, -UR8, R16 ;  /* 0x800000080a0a7c2b */ /* 0x000fe20008000010 */
[----:B------:R-:W-:Y:S01]  /*0da0*/  UMOV UR8, 0x69ce2bdf ;  /* 0x69ce2bdf00087882 */ /* 0x000fe20000000000 */
[----:B------:R-:W-:Y:S01]  /*0db0*/  MOV R16, 0xfca213ea ;  /* 0xfca213ea00107802 */ /* 0x000fe20000000f00 */
[----:B------:R-:W-:Y:S01]  /*0dc0*/  IMAD.MOV.U32 R17, RZ, RZ, 0x3e928af3 ;  /* 0x3e928af3ff117424 */ /* 0x000fe200078e00ff */
[----:B------:R-:W-:-:S05]  /*0dd0*/  UMOV UR9, 0x3e5ade15 ;  /* 0x3e5ade1500097882 */ /* 0x000fca0000000000 */
[----:B------:R-:W-:Y:S01]  /*0de0*/  DFMA R16, R10, UR8, R16 ;  /* 0x000000080a107c2b */ /* 0x000fe20008000010 */
        /* <DEDUP_REMOVED lines=24> */
[----:B------:R-:W-:-:S08]  /*0f70*/  DFMA R16, R10, R16, 1 ;  /* 0x3ff000000a10742b */ /* 0x000fd00000000010 */
[----:B------:R-:W-:-:S10]  /*0f80*/  DFMA R10, R10, R16, 1 ;  /* 0x3ff000000a0a742b */ /* 0x000fd40000000010 */
[----:B------:R-:W-:Y:S01]  /*0f90*/  LEA R13, R6, R11, 0x14 ;  /* 0x0000000b060d7211 */ /* 0x000fe200078ea0ff */
[----:B------:R-:W-:Y:S01]  /*0fa0*/  IMAD.MOV.U32 R12, RZ, RZ, R10 ;  /* 0x000000ffff0c7224 */ /* 0x000fe200078e000a */
[----:B------:R-:W-:Y:S06]  /*0fb0*/  @!P0 BRA `(.L_x_6) ;  /* 0x0000000000308947 */ /* 0x000fec0003800000 */
[----:B------:R-:W-:Y:S01]  /*0fc0*/  FSETP.GEU.AND P1, PT, |R9|, 4.2275390625, PT ;  /* 0x408748000900780b */ /* 0x000fe20003f2e200 */
[C---:B------:R-:W-:Y:S02]  /*0fd0*/  DADD R12, R8.reuse, +INF ;  /* 0x7ff00000080c7429 */ /* 0x040fe40000000000 */
[----:B------:R-:W-:-:S08]  /*0fe0*/  DSETP.GEU.AND P0, PT, R8, RZ, PT ;  /* 0x000000ff0800722a */ /* 0x000fd00003f0e000 */
[----:B------:R-:W-:Y:S02]  /*0ff0*/  FSEL R12, R12, RZ, P0 ;  /* 0x000000ff0c0c7208 */ /* 0x000fe40000000000 */
[----:B------:R-:W-:Y:S02]  /*1000*/  @!P1 LEA.HI R3, R6, R6, RZ, 0x1 ;  /* 0x0000000606039211 */ /* 0x000fe400078f08ff */
[----:B------:R-:W-:Y:S02]  /*1010*/  FSEL R13, R13, RZ, P0 ;  /* 0x000000ff0d0d7208 */ /* 0x000fe40000000000 */
[----:B------:R-:W-:-:S04]  /*1020*/  @!P1 SHF.R.S32.HI R3, RZ, 0x1, R3 ;  /* 0x00000001ff039819 */ /* 0x000fc80000011403 */
[----:B------:R-:W-:Y:S01]  /*1030*/  @!P1 IADD3 R6, PT, PT, R6, -R3, RZ ;  /* 0x8000000306069210 */ /* 0x000fe20007ffe0ff */
[----:B------:R-:W-:-:S03]  /*1040*/  @!P1 IMAD R11, R3, 0x100000, R11 ;  /* 0x00100000030b9824 */ /* 0x000fc600078e020b */
[----:B------:R-:W-:Y:S02]  /*1050*/  @!P1 LEA R7, R6, 0x3ff00000, 0x14 ;  /* 0x3ff0000006079811 */ /* 0x000fe400078ea0ff */
[----:B------:R-:W-:-:S06]  /*1060*/  @!P1 MOV R6, RZ ;  /* 0x000000ff00069202 */ /* 0x000fcc0000000f00 */
[----:B------:R-:W-:-:S11]  /*1070*/  @!P1 DMUL R12, R10, R6 ;  /* 0x000000060a0c9228 */ /* 0x000fd60000000000 */
.L_x_6:
[----:B------:R-:W-:Y:S01]  /*1080*/  DFMA R14, R14, R12, R12 ;  /* 0x0000000c0e0e722b */ /* 0x000fe2000000000c */
[----:B------:R-:W-:Y:S01]  /*1090*/  IMAD.MOV.U32 R6, RZ, RZ, R4 ;  /* 0x000000ffff067224 */ /* 0x000fe200078e0004 */
[----:B------:R-:W-:Y:S01]  /*10a0*/  DSETP.NEU.AND P0, PT, |R12|, +INF , PT ;  /* 0x7ff000000c00742a */ /* 0x000fe20003f0d200 */
[----:B------:R-:W-:-:S07]  /*10b0*/  MOV R7, 0x0 ;  /* 0x0000000000077802 */ /* 0x000fce0000000f00 */
[----:B------:R-:W-:Y:S02]  /*10c0*/  FSEL R3, R12, R14, !P0 ;  /* 0x0000000e0c037208 */ /* 0x000fe40004000000 */
[----:B------:R-:W-:Y:S01]  /*10d0*/  FSEL R12, R13, R15, !P0 ;  /* 0x0000000f0d0c7208 */ /* 0x000fe20004000000 */
[----:B------:R-:W-:Y:S06]  /*10e0*/  RET.REL.NODEC R6 `(_Z7dkernelPiS_Pfi) ;  /* 0xffffffec06c47950 */ /* 0x000fec0003c3ffff */
.L_x_7:
[----:B------:R-:W-:-:S00]  /*10f0*/  BRA `(.L_x_7) ;  /* 0xfffffffc00fc7947 */ /* 0x000fc0000383ffff */
[----:B------:R-:W-:-:S00]  /*1100*/  NOP ;  /* 0x0000000000007918 */ /* 0x000fc00000000000 */
[----:B------:R-:W-:-:S00]  /*1110*/  NOP ;  /* 0x0000000000007918 */ /* 0x000fc00000000000 */
[----:B------:R-:W-:-:S00]  /*1120*/  NOP ;  /* 0x0000000000007918 */ /* 0x000fc00000000000 */
[----:B------:R-:W-:-:S00]  /*1130*/  NOP ;  /* 0x0000000000007918 */ /* 0x000fc00000000000 */
[----:B------:R-:W-:-:S00]  /*1140*/  NOP ;  /* 0x0000000000007918 */ /* 0x000fc00000000000 */
[----:B------:R-:W-:-:S00]  /*1150*/  NOP ;  /* 0x0000000000007918 */ /* 0x000fc00000000000 */
[----:B------:R-:W-:-:S00]  /*1160*/  NOP ;  /* 0x0000000000007918 */ /* 0x000fc00000000000 */
[----:B------:R-:W-:-:S00]  /*1170*/  NOP ;  /* 0x0000000000007918 */ /* 0x000fc00000000000 */
.L_x_9:


//--------------------- .nv.shared.reserved.0     --------------------------
	.section	.nv.shared.reserved.0,"aw",@nobits
	.weak		__nv_reservedSMEM_offset_0_alias
	.size		__nv_reservedSMEM_offset_0_alias, 0, 64
	.other		__nv_reservedSMEM_offset_0_alias,@"STO_CUDA_RESERVED_SHARED STV_DEFAULT"
__nv_reservedSMEM_offset_0_alias:
	.zero		0
	.zero		64


//--------------------- .nv.constant0._Z7dkernelPiS_Pfi --------------------------
	.section	.nv.constant0._Z7dkernelPiS_Pfi,"a",@progbits
	.sectionflags	@""
	.align	4
.nv.constant0._Z7dkernelPiS_Pfi:
	.zero		924


//--------------------- SYMBOLS --------------------------

	.type		.nv.reservedSmem.offset0,@object
	.size		.nv.reservedSmem.offset0,0x4
